//
// Generated by NVIDIA NVVM Compiler
//
// Compiler Build ID: CL-36424714
// Cuda compilation tools, release 13.0, V13.0.88
// Based on NVVM 20.0.0
//

.version 9.0
.target sm_100
.address_size 64

	// .globl	_Z9reduce_V4PiS_i
.extern .shared .align 16 .b8 sdata[];

.visible .entry _Z9reduce_V4PiS_i(
	.param .u64 .ptr .align 1 _Z9reduce_V4PiS_i_param_0,
	.param .u64 .ptr .align 1 _Z9reduce_V4PiS_i_param_1,
	.param .u32 _Z9reduce_V4PiS_i_param_2
)
{
	.reg .pred 	%p<7>;
	.reg .b32 	%r<30>;
	.reg .b64 	%rd<11>;

	ld.param.u64 	%rd3, [_Z9reduce_V4PiS_i_param_0];
	ld.param.u64 	%rd2, [_Z9reduce_V4PiS_i_param_1];
	ld.param.u32 	%r13, [_Z9reduce_V4PiS_i_param_2];
	cvta.to.global.u64 	%rd1, %rd3;
	mov.u32 	%r1, %tid.x;
	mov.u32 	%r2, %ctaid.x;
	mov.u32 	%r29, %ntid.x;
	mul.lo.s32 	%r15, %r29, %r2;
	shl.b32 	%r16, %r15, 1;
	add.s32 	%r4, %r16, %r1;
	setp.ge.s32 	%p1, %r4, %r13;
	mov.b32 	%r27, 0;
	@%p1 bra 	$L__BB0_2;
	mul.wide.s32 	%rd4, %r4, 4;
	add.s64 	%rd5, %rd1, %rd4;
	ld.global.u32 	%r27, [%rd5];
$L__BB0_2:
	add.s32 	%r7, %r4, %r29;
	setp.ge.u32 	%p2, %r7, %r13;
	mov.b32 	%r28, 0;
	@%p2 bra 	$L__BB0_4;
	mul.wide.u32 	%rd6, %r7, 4;
	add.s64 	%rd7, %rd1, %rd6;
	ld.global.u32 	%r28, [%rd7];
$L__BB0_4:
	add.s32 	%r18, %r28, %r27;
	shl.b32 	%r19, %r1, 2;
	mov.u32 	%r20, sdata;
	add.s32 	%r10, %r20, %r19;
	st.shared.u32 	[%r10], %r18;
	bar.sync 	0;
	setp.lt.u32 	%p3, %r29, 2;
	@%p3 bra 	$L__BB0_8;
$L__BB0_5:
	shr.u32 	%r12, %r29, 1;
	setp.ge.u32 	%p4, %r1, %r12;
	@%p4 bra 	$L__BB0_7;
	shl.b32 	%r21, %r12, 2;
	add.s32 	%r22, %r10, %r21;
	ld.shared.u32 	%r23, [%r22];
	ld.shared.u32 	%r24, [%r10];
	add.s32 	%r25, %r24, %r23;
	st.shared.u32 	[%r10], %r25;
$L__BB0_7:
	bar.sync 	0;
	setp.gt.u32 	%p5, %r29, 3;
	mov.u32 	%r29, %r12;
	@%p5 bra 	$L__BB0_5;
$L__BB0_8:
	setp.ne.s32 	%p6, %r1, 0;
	@%p6 bra 	$L__BB0_10;
	ld.shared.u32 	%r26, [sdata];
	cvta.to.global.u64 	%rd8, %rd2;
	mul.wide.u32 	%rd9, %r2, 4;
	add.s64 	%rd10, %rd8, %rd9;
	st.global.u32 	[%rd10], %r26;
$L__BB0_10:
	ret;

}


// ===== COMPILED SASS (sm_100) =====

	.target	sm_100

	.elftype	@"ET_EXEC"


//--------------------- .note.nv.tkinfo           --------------------------
	.section	.note.nv.tkinfo,"",@"SHT_NOTE"
	.sectionflags	@"SHF_NOTE_NV_TKINFO"
	.tkinfo
        /*0018*/ 	.word	0x00000002
        /*0030*/ 	.string	""
        /*0030*/ 	.string	"ptxas"
        /*0030*/ 	.string	"Cuda compilation tools, release 13.0, V13.0.88"
        /*0030*/ 	.string	"Build cuda_13.0.r13.0/compiler.36424714_0"
        /*0030*/ 	.string	"-arch sm_100 -m 64 "



//--------------------- .note.nv.cuinfo           --------------------------
	.section	.note.nv.cuinfo,"",@"SHT_NOTE"
	.sectionflags	@"SHF_NOTE_NV_CUINFO"
        /*0018*/ 	.short	0x0002
        /*001a*/ 	.short	0x0064
        /*001c*/ 	.short	0x0082
	.zero		2


//--------------------- .nv.info                  --------------------------
	.section	.nv.info,"",@"SHT_CUDA_INFO"
	.align	4


	//----- nvinfo : EIATTR_REGCOUNT
	.align		4
        /*0000*/ 	.byte	0x04, 0x2f
        /*0002*/ 	.short	(.L_1 - .L_0)
	.align		4
.L_0:
        /*0004*/ 	.word	index@(_Z9reduce_V4PiS_i)
        /*0008*/ 	.word	0x00000010


	//----- nvinfo : EIATTR_FRAME_SIZE
	.align		4
.L_1:
        /*000c*/ 	.byte	0x04, 0x11
        /*000e*/ 	.short	(.L_3 - .L_2)
	.align		4
.L_2:
        /*0010*/ 	.word	index@(_Z9reduce_V4PiS_i)
        /*0014*/ 	.word	0x00000000


	//----- nvinfo : EIATTR_MIN_STACK_SIZE
	.align		4
.L_3:
        /*0018*/ 	.byte	0x04, 0x12
        /*001a*/ 	.short	(.L_5 - .L_4)
	.align		4
.L_4:
        /*001c*/ 	.word	index@(_Z9reduce_V4PiS_i)
        /*0020*/ 	.word	0x00000000
.L_5:


//--------------------- .nv.compat                --------------------------
	.section	.nv.compat,"",@"SHT_CUDA_COMPAT_INFO"
	.align	4
        /*0000*/ 	.byte	0x02, 0x09, 0x00, 0x00, 0x02, 0x02, 0x01, 0x00, 0x02, 0x05, 0x05, 0x00, 0x03, 0x07, 0x01, 0x01
        /*0010*/ 	.byte	0x02, 0x03, 0x00, 0x00, 0x02, 0x06, 0x01, 0x00, 0x04, 0x0b, 0x08, 0x00, 0x09, 0x00, 0x00, 0x00
        /*0020*/ 	.byte	0x00, 0x00, 0x00, 0x00


//--------------------- .nv.info._Z9reduce_V4PiS_i --------------------------
	.section	.nv.info._Z9reduce_V4PiS_i,"",@"SHT_CUDA_INFO"
	.sectionflags	@""
	.align	4


	//----- nvinfo : EIATTR_CUDA_API_VERSION
	.align		4
        /*0000*/ 	.byte	0x04, 0x37
        /*0002*/ 	.short	(.L_7 - .L_6)
.L_6:
        /*0004*/ 	.word	0x00000082


	//----- nvinfo : EIATTR_KPARAM_INFO
	.align		4
.L_7:
        /*0008*/ 	.byte	0x04, 0x17
        /*000a*/ 	.short	(.L_9 - .L_8)
.L_8:
        /*000c*/ 	.word	0x00000000
        /*0010*/ 	.short	0x0002
        /*0012*/ 	.short	0x0010
        /*0014*/ 	.byte	0x00, 0xf0, 0x11, 0x00


	//----- nvinfo : EIATTR_KPARAM_INFO
	.align		4
.L_9:
        /*0018*/ 	.byte	0x04, 0x17
        /*001a*/ 	.short	(.L_11 - .L_10)
.L_10:
        /*001c*/ 	.word	0x00000000
        /*0020*/ 	.short	0x0001
        /*0022*/ 	.short	0x0008
        /*0024*/ 	.byte	0x00, 0xf5, 0x21, 0x00


	//----- nvinfo : EIATTR_KPARAM_INFO
	.align		4
.L_11:
        /*0028*/ 	.byte	0x04, 0x17
        /*002a*/ 	.short	(.L_13 - .L_12)
.L_12:
        /*002c*/ 	.word	0x00000000
        /*0030*/ 	.short	0x0000
        /*0032*/ 	.short	0x0000
        /*0034*/ 	.byte	0x00, 0xf5, 0x21, 0x00


	//----- nvinfo : EIATTR_SPARSE_MMA_MASK
	.align		4
.L_13:
        /*0038*/ 	.byte	0x03, 0x50
        /*003a*/ 	.short	0x0000


	//----- nvinfo : EIATTR_MAXREG_COUNT
	.align		4
        /*003c*/ 	.byte	0x03, 0x1b
        /*003e*/ 	.short	0x00ff


	//----- nvinfo : EIATTR_NUM_BARRIERS
	.align		4
        /*0040*/ 	.byte	0x02, 0x4c
        /*0042*/ 	.byte	0x01
	.zero		1


	//----- nvinfo : EIATTR_MERCURY_ISA_VERSION
	.align		4
        /*0044*/ 	.byte	0x03, 0x5f
        /*0046*/ 	.short	0x0101


	//----- nvinfo : EIATTR_VRC_CTA_INIT_COUNT
	.align		4
        /*0048*/ 	.byte	0x02, 0x4a
	.zero		1
	.zero		1


	//----- nvinfo : EIATTR_EXIT_INSTR_OFFSETS
	.align		4
        /*004c*/ 	.byte	0x04, 0x1c
        /*004e*/ 	.short	(.L_15 - .L_14)


	//   ....[0]....
.L_14:
        /*0050*/ 	.word	0x00000290


	//   ....[1]....
        /*0054*/ 	.word	0x00000310


	//----- nvinfo : EIATTR_CBANK_PARAM_SIZE
	.align		4
.L_15:
        /*0058*/ 	.byte	0x03, 0x19
        /*005a*/ 	.short	0x0014


	//----- nvinfo : EIATTR_PARAM_CBANK
	.align		4
        /*005c*/ 	.byte	0x04, 0x0a
        /*005e*/ 	.short	(.L_17 - .L_16)
	.align		4
.L_16:
        /*0060*/ 	.word	index@(.nv.constant0._Z9reduce_V4PiS_i)
        /*0064*/ 	.short	0x0380
        /*0066*/ 	.short	0x0014


	//----- nvinfo : EIATTR_SW_WAR
	.align		4
.L_17:
        /*0068*/ 	.byte	0x04, 0x36
        /*006a*/ 	.short	(.L_19 - .L_18)
.L_18:
        /*006c*/ 	.word	0x00000008
.L_19:


//--------------------- .nv.callgraph             --------------------------
	.section	.nv.callgraph,"",@"SHT_CUDA_CALLGRAPH"
	.align	4
	.sectionentsize	8
	.align		4
        /*0000*/ 	.word	0x00000000
	.align		4
        /*0004*/ 	.word	0xffffffff
	.align		4
        /*0008*/ 	.word	0x00000000
	.align		4
        /*000c*/ 	.word	0xfffffffe
	.align		4
        /*0010*/ 	.word	0x00000000
	.align		4
        /*0014*/ 	.word	0xfffffffd
	.align		4
        /*0018*/ 	.word	0x00000000
	.align		4
        /*001c*/ 	.word	0xfffffffc


//--------------------- .text._Z9reduce_V4PiS_i   --------------------------
	.section	.text._Z9reduce_V4PiS_i,"ax",@progbits
	.align	128
        .global         _Z9reduce_V4PiS_i
        .type           _Z9reduce_V4PiS_i,@function
        .size           _Z9reduce_V4PiS_i,(.L_x_3 - _Z9reduce_V4PiS_i)
        .other          _Z9reduce_V4PiS_i,@"STO_CUDA_ENTRY STV_DEFAULT"
_Z9reduce_V4PiS_i:
.text._Z9reduce_V4PiS_i:
[----:B------:R-:W-:Y:S01]  /*0000*/  LDC R1, c[0x0][0x37c] ;  /* 0x0000df00ff017b82 */ /* 0x000fe20000000800 */
[----:B------:R-:W0:Y:S01]  /*0010*/  S2R R11, SR_CTAID.X ;  /* 0x00000000000b7919 */ /* 0x000e220000002500 */
[----:B------:R-:W1:Y:S01]  /*0020*/  LDCU UR4, c[0x0][0x360] ;  /* 0x00006c00ff0477ac */ /* 0x000e620008000800 */
[----:B------:R-:W2:Y:S01]  /*0030*/  S2R R9, SR_TID.X ;  /* 0x0000000000097919 */ /* 0x000ea20000002100 */
[----:B------:R-:W3:Y:S01]  /*0040*/  LDCU UR5, c[0x0][0x390] ;  /* 0x00007200ff0577ac */ /* 0x000ee20008000800 */
[----:B------:R-:W4:Y:S01]  /*0050*/  LDCU.64 UR6, c[0x0][0x358] ;  /* 0x00006b00ff0677ac */ /* 0x000f220008000a00 */
[----:B-1----:R-:W-:Y:S02]  /*0060*/  IMAD.U32 R6, RZ, RZ, UR4 ;  /* 0x00000004ff067e24 */ /* 0x002fe4000f8e00ff */
[----:B0-----:R-:W-:-:S04]  /*0070*/  IMAD R0, R11, UR4, RZ ;  /* 0x000000040b007c24 */ /* 0x001fc8000f8e02ff */
[----:B--2---:R-:W-:Y:S02]  /*0080*/  IMAD R7, R0, 0x2, R9 ;  /* 0x0000000200077824 */ /* 0x004fe400078e0209 */
[----:B------:R-:W-:-:S03]  /*0090*/  IMAD.MOV.U32 R0, RZ, RZ, RZ ;  /* 0x000000ffff007224 */ /* 0x000fc600078e00ff */
[C---:B---3--:R-:W-:Y:S02]  /*00a0*/  ISETP.GE.AND P0, PT, R7.reuse, UR5, PT ;  /* 0x0000000507007c0c */ /* 0x048fe4000bf06270 */
[----:B------:R-:W-:-:S04]  /*00b0*/  IADD3 R13, PT, PT, R7, R6, RZ ;  /* 0x00000006070d7210 */ /* 0x000fc80007ffe0ff */
[----:B------:R-:W-:-:S07]  /*00c0*/  ISETP.GE.U32.AND P1, PT, R13, UR5, PT ;  /* 0x000000050d007c0c */ /* 0x000fce000bf26070 */
[----:B------:R-:W0:Y:S08]  /*00d0*/  @!P0 LDC.64 R2, c[0x0][0x380] ;  /* 0x0000e000ff028b82 */ /* 0x000e300000000a00 */
[----:B------:R-:W1:Y:S01]  /*00e0*/  @!P1 LDC.64 R4, c[0x0][0x380] ;  /* 0x0000e000ff049b82 */ /* 0x000e620000000a00 */
[----:B0-----:R-:W-:-:S04]  /*00f0*/  @!P0 IMAD.WIDE R2, R7, 0x4, R2 ;  /* 0x0000000407028825 */ /* 0x001fc800078e0202 */
[----:B------:R-:W-:Y:S01]  /*0100*/  HFMA2 R7, -RZ, RZ, 0, 0 ;  /* 0x00000000ff077431 */ /* 0x000fe200000001ff */
[----:B----4-:R-:W2:Y:S01]  /*0110*/  @!P0 LDG.E R0, desc[UR6][R2.64] ;  /* 0x0000000602008981 */ /* 0x010ea2000c1e1900 */
[----:B-1----:R-:W-:-:S05]  /*0120*/  @!P1 IMAD.WIDE.U32 R4, R13, 0x4, R4 ;  /* 0x000000040d049825 */ /* 0x002fca00078e0004 */
[----:B------:R-:W2:Y:S01]  /*0130*/  @!P1 LDG.E R7, desc[UR6][R4.64] ;  /* 0x0000000604079981 */ /* 0x000ea2000c1e1900 */
[----:B------:R-:W0:Y:S01]  /*0140*/  S2UR UR5, SR_CgaCtaId ;  /* 0x00000000000579c3 */ /* 0x000e220000008800 */
[----:B------:R-:W-:Y:S01]  /*0150*/  UMOV UR4, 0x400 ;  /* 0x0000040000047882 */ /* 0x000fe20000000000 */
[----:B------:R-:W-:Y:S02]  /*0160*/  ISETP.GE.U32.AND P1, PT, R6, 0x2, PT ;  /* 0x000000020600780c */ /* 0x000fe40003f26070 */
[----:B------:R-:W-:Y:S01]  /*0170*/  ISETP.NE.AND P0, PT, R9, RZ, PT ;  /* 0x000000ff0900720c */ /* 0x000fe20003f05270 */
[----:B0-----:R-:W-:Y:S01]  /*0180*/  ULEA UR4, UR5, UR4, 0x18 ;  /* 0x0000000405047291 */ /* 0x001fe2000f8ec0ff */
[----:B--2---:R-:W-:-:S05]  /*0190*/  IMAD.IADD R0, R7, 0x1, R0 ;  /* 0x0000000107007824 */ /* 0x004fca00078e0200 */
[----:B------:R-:W-:-:S05]  /*01a0*/  LEA R7, R9, UR4, 0x2 ;  /* 0x0000000409077c11 */ /* 0x000fca000f8e10ff */
[----:B------:R0:W-:Y:S01]  /*01b0*/  STS [R7], R0 ;  /* 0x0000000007007388 */ /* 0x0001e20000000800 */
[----:B------:R-:W-:Y:S06]  /*01c0*/  BAR.SYNC.DEFER_BLOCKING 0x0 ;  /* 0x0000000000007b1d */ /* 0x000fec0000010000 */
[----:B------:R-:W-:Y:S05]  /*01d0*/  @!P1 BRA `(.L_x_0) ;  /* 0x00000000002c9947 */ /* 0x000fea0003800000 */
.L_x_1:
[----:B------:R-:W-:-:S04]  /*01e0*/  SHF.R.U32.HI R4, RZ, 0x1, R6 ;  /* 0x00000001ff047819 */ /* 0x000fc80000011606 */
[----:B------:R-:W-:-:S13]  /*01f0*/  ISETP.GE.U32.AND P1, PT, R9, R4, PT ;  /* 0x000000040900720c */ /* 0x000fda0003f26070 */
[----:B0-----:R-:W-:Y:S01]  /*0200*/  @!P1 LEA R0, R4, R7, 0x2 ;  /* 0x0000000704009211 */ /* 0x001fe200078e10ff */
[----:B------:R-:W-:Y:S05]  /*0210*/  @!P1 LDS R3, [R7] ;  /* 0x0000000007039984 */ /* 0x000fea0000000800 */
[----:B------:R-:W0:Y:S02]  /*0220*/  @!P1 LDS R0, [R0] ;  /* 0x0000000000009984 */ /* 0x000e240000000800 */
[----:B0-----:R-:W-:-:S05]  /*0230*/  @!P1 IMAD.IADD R2, R0, 0x1, R3 ;  /* 0x0000000100029824 */ /* 0x001fca00078e0203 */
[----:B------:R1:W-:Y:S01]  /*0240*/  @!P1 STS [R7], R2 ;  /* 0x0000000207009388 */ /* 0x0003e20000000800 */
[----:B------:R-:W-:Y:S01]  /*0250*/  BAR.SYNC.DEFER_BLOCKING 0x0 ;  /* 0x0000000000007b1d */ /* 0x000fe20000010000 */
[----:B------:R-:W-:Y:S02]  /*0260*/  ISETP.GT.U32.AND P1, PT, R6, 0x3, PT ;  /* 0x000000030600780c */ /* 0x000fe40003f24070 */
[----:B------:R-:W-:-:S11]  /*0270*/  MOV R6, R4 ;  /* 0x0000000400067202 */ /* 0x000fd60000000f00 */
[----:B-1----:R-:W-:Y:S05]  /*0280*/  @P1 BRA `(.L_x_1) ;  /* 0xfffffffc00d41947 */ /* 0x002fea000383ffff */
.L_x_0:
[----:B------:R-:W-:Y:S05]  /*0290*/  @P0 EXIT ;  /* 0x000000000000094d */ /* 0x000fea0003800000 */
[----:B------:R-:W1:Y:S01]  /*02a0*/  S2UR UR5, SR_CgaCtaId ;  /* 0x00000000000579c3 */ /* 0x000e620000008800 */
[----:B------:R-:W-:-:S07]  /*02b0*/  UMOV UR4, 0x400 ;  /* 0x0000040000047882 */ /* 0x000fce0000000000 */
[----:B------:R-:W2:Y:S01]  /*02c0*/  LDC.64 R2, c[0x0][0x388] ;  /* 0x0000e200ff027b82 */ /* 0x000ea20000000a00 */
[----:B-1----:R-:W-:Y:S01]  /*02d0*/  ULEA UR4, UR5, UR4, 0x18 ;  /* 0x0000000405047291 */ /* 0x002fe2000f8ec0ff */
[----:B--2---:R-:W-:-:S08]  /*02e0*/  IMAD.WIDE.U32 R2, R11, 0x4, R2 ;  /* 0x000000040b027825 */ /* 0x004fd000078e0002 */
[----:B------:R-:W1:Y:S04]  /*02f0*/  LDS R5, [UR4] ;  /* 0x00000004ff057984 */ /* 0x000e680008000800 */
[----:B-1----:R-:W-:Y:S01]  /*0300*/  STG.E desc[UR6][R2.64], R5 ;  /* 0x0000000502007986 */ /* 0x002fe2000c101906 */
[----:B------:R-:W-:Y:S05]  /*0310*/  EXIT ;  /* 0x000000000000794d */ /* 0x000fea0003800000 */
.L_x_2:
[----:B------:R-:W-:-:S00]  /*0320*/  BRA `(.L_x_2) ;  /* 0xfffffffc00fc7947 */ /* 0x000fc0000383ffff */
[----:B------:R-:W-:-:S00]  /*0330*/  NOP ;  /* 0x0000000000007918 */ /* 0x000fc00000000000 */
        /* <DEDUP_REMOVED lines=12> */
.L_x_3:


//--------------------- .nv.shared._Z9reduce_V4PiS_i --------------------------
	.section	.nv.shared._Z9reduce_V4PiS_i,"aw",@nobits
	.sectionflags	@""
	.align	16
	.zero		1024


//--------------------- .nv.shared.reserved.0     --------------------------
	.section	.nv.shared.reserved.0,"aw",@nobits
	.weak		__nv_reservedSMEM_offset_0_alias
	.size		__nv_reservedSMEM_offset_0_alias, 0, 64
	.other		__nv_reservedSMEM_offset_0_alias,@"STO_CUDA_RESERVED_SHARED STV_DEFAULT"
__nv_reservedSMEM_offset_0_alias:
	.zero		0
	.zero		64


//--------------------- .nv.constant0._Z9reduce_V4PiS_i --------------------------
	.section	.nv.constant0._Z9reduce_V4PiS_i,"a",@progbits
	.sectionflags	@""
	.align	4
.nv.constant0._Z9reduce_V4PiS_i:
	.zero		916


//--------------------- SYMBOLS --------------------------

	.type		.nv.reservedSmem.offset0,@object
	.size		.nv.reservedSmem.offset0,0x4
	.type		.nv.reservedSmem.cap,@object
	.size		.nv.reservedSmem.cap,0x4
